	.headerflags	@"EF_CUDA_TEXMODE_UNIFIED EF_CUDA_64BIT_ADDRESS EF_CUDA_ACCELERATORS EF_CUDA_SM90 EF_CUDA_VIRTUAL_SM(EF_CUDA_SM90)"
	.elftype	@"ET_EXEC"


//--------------------- .nv.info                  --------------------------
	.section	.nv.info,"",@"SHT_CUDA_INFO"
	.align	4


	//----- nvinfo : EIATTR_REGCOUNT
	.align		4
        /*0000*/ 	.byte	0x04, 0x2f
        /*0002*/ 	.short	(.L_3 - .L_2)
	.align		4
.L_2:
        /*0004*/ 	.word	index@(triton_poi_fused__native_batch_norm_legit_no_training_add_2)
        /*0008*/ 	.word	0x00000020


	//----- nvinfo : EIATTR_MIN_STACK_SIZE
	.align		4
.L_3:
        /*000c*/ 	.byte	0x04, 0x12
        /*000e*/ 	.short	(.L_5 - .L_4)
	.align		4
.L_4:
        /*0010*/ 	.word	index@(triton_poi_fused__native_batch_norm_legit_no_training_add_2)
        /*0014*/ 	.word	0x00000000


	//----- nvinfo : EIATTR_FRAME_SIZE
	.align		4
.L_5:
        /*0018*/ 	.byte	0x04, 0x11
        /*001a*/ 	.short	(.L_7 - .L_6)
	.align		4
.L_6:
        /*001c*/ 	.word	index@(triton_poi_fused__native_batch_norm_legit_no_training_add_2)
        /*0020*/ 	.word	0x00000000


	//----- nvinfo : EIATTR_MIN_STACK_SIZE
	.align		4
.L_7:
        /*0024*/ 	.byte	0x04, 0x12
        /*0026*/ 	.short	(.L_9 - .L_8)
	.align		4
.L_8:
        /*0028*/ 	.word	index@(triton_poi_fused__native_batch_norm_legit_no_training_add_2)
        /*002c*/ 	.word	0x00000000
.L_9:


//--------------------- .nv.info.triton_poi_fused__native_batch_norm_legit_no_training_add_2 --------------------------
	.section	.nv.info.triton_poi_fused__native_batch_norm_legit_no_training_add_2,"",@"SHT_CUDA_INFO"
	.sectionflags	@""
	.align	4


	//----- nvinfo : EIATTR_CUDA_API_VERSION
	.align		4
        /*0000*/ 	.byte	0x04, 0x37
        /*0002*/ 	.short	(.L_11 - .L_10)
.L_10:
        /*0004*/ 	.word	0x0000007c


	//----- nvinfo : EIATTR_KPARAM_INFO
	.align		4
.L_11:
        /*0008*/ 	.byte	0x04, 0x17
        /*000a*/ 	.short	(.L_13 - .L_12)
.L_12:
        /*000c*/ 	.word	0x00000000
        /*0010*/ 	.short	0x0008
        /*0012*/ 	.short	0x003c
        /*0014*/ 	.byte	0x00, 0xf0, 0x11, 0x00


	//----- nvinfo : EIATTR_KPARAM_INFO
	.align		4
.L_13:
        /*0018*/ 	.byte	0x04, 0x17
        /*001a*/ 	.short	(.L_15 - .L_14)
.L_14:
        /*001c*/ 	.word	0x00000000
        /*0020*/ 	.short	0x0007
        /*0022*/ 	.short	0x0038
        /*0024*/ 	.byte	0x00, 0xf0, 0x11, 0x00


	//----- nvinfo : EIATTR_KPARAM_INFO
	.align		4
.L_15:
        /*0028*/ 	.byte	0x04, 0x17
        /*002a*/ 	.short	(.L_17 - .L_16)
.L_16:
        /*002c*/ 	.word	0x00000000
        /*0030*/ 	.short	0x0006
        /*0032*/ 	.short	0x0030
        /*0034*/ 	.byte	0x00, 0xf4, 0x21, 0x00


	//----- nvinfo : EIATTR_KPARAM_INFO
	.align		4
.L_17:
        /*0038*/ 	.byte	0x04, 0x17
        /*003a*/ 	.short	(.L_19 - .L_18)
.L_18:
        /*003c*/ 	.word	0x00000000
        /*0040*/ 	.short	0x0005
        /*0042*/ 	.short	0x0028
        /*0044*/ 	.byte	0x00, 0xf4, 0x21, 0x00


	//----- nvinfo : EIATTR_KPARAM_INFO
	.align		4
.L_19:
        /*0048*/ 	.byte	0x04, 0x17
        /*004a*/ 	.short	(.L_21 - .L_20)
.L_20:
        /*004c*/ 	.word	0x00000000
        /*0050*/ 	.short	0x0004
        /*0052*/ 	.short	0x0020
        /*0054*/ 	.byte	0x00, 0xf4, 0x21, 0x00


	//----- nvinfo : EIATTR_KPARAM_INFO
	.align		4
.L_21:
        /*0058*/ 	.byte	0x04, 0x17
        /*005a*/ 	.short	(.L_23 - .L_22)
.L_22:
        /*005c*/ 	.word	0x00000000
        /*0060*/ 	.short	0x0003
        /*0062*/ 	.short	0x0018
        /*0064*/ 	.byte	0x00, 0xf4, 0x21, 0x00


	//----- nvinfo : EIATTR_KPARAM_INFO
	.align		4
.L_23:
        /*0068*/ 	.byte	0x04, 0x17
        /*006a*/ 	.short	(.L_25 - .L_24)
.L_24:
        /*006c*/ 	.word	0x00000000
        /*0070*/ 	.short	0x0002
        /*0072*/ 	.short	0x0010
        /*0074*/ 	.byte	0x00, 0xf4, 0x21, 0x00


	//----- nvinfo : EIATTR_KPARAM_INFO
	.align		4
.L_25:
        /*0078*/ 	.byte	0x04, 0x17
        /*007a*/ 	.short	(.L_27 - .L_26)
.L_26:
        /*007c*/ 	.word	0x00000000
        /*0080*/ 	.short	0x0001
        /*0082*/ 	.short	0x0008
        /*0084*/ 	.byte	0x00, 0xf4, 0x21, 0x00


	//----- nvinfo : EIATTR_KPARAM_INFO
	.align		4
.L_27:
        /*0088*/ 	.byte	0x04, 0x17
        /*008a*/ 	.short	(.L_29 - .L_28)
.L_28:
        /*008c*/ 	.word	0x00000000
        /*0090*/ 	.short	0x0000
        /*0092*/ 	.short	0x0000
        /*0094*/ 	.byte	0x00, 0xf4, 0x21, 0x00


	//----- nvinfo : EIATTR_SPARSE_MMA_MASK
	.align		4
.L_29:
        /*0098*/ 	.byte	0x03, 0x50
        /*009a*/ 	.short	0x0000


	//----- nvinfo : EIATTR_MAXREG_COUNT
	.align		4
        /*009c*/ 	.byte	0x03, 0x1b
        /*009e*/ 	.short	0x00ff


	//----- nvinfo : EIATTR_EXIT_INSTR_OFFSETS
	.align		4
        /*00a0*/ 	.byte	0x04, 0x1c
        /*00a2*/ 	.short	(.L_31 - .L_30)


	//   ....[0]....
.L_30:
        /*00a4*/ 	.word	0x00000a70


	//   ....[1]....
        /*00a8*/ 	.word	0x00000b20


	//----- nvinfo : EIATTR_REQNTID
	.align		4
.L_31:
        /*00ac*/ 	.byte	0x04, 0x10
        /*00ae*/ 	.short	(.L_33 - .L_32)
.L_32:
        /*00b0*/ 	.word	0x00000080
        /*00b4*/ 	.word	0x00000001
        /*00b8*/ 	.word	0x00000001


	//----- nvinfo : EIATTR_CBANK_PARAM_SIZE
	.align		4
.L_33:
        /*00bc*/ 	.byte	0x03, 0x19
        /*00be*/ 	.short	0x0040


	//----- nvinfo : EIATTR_PARAM_CBANK
	.align		4
        /*00c0*/ 	.byte	0x04, 0x0a
        /*00c2*/ 	.short	(.L_35 - .L_34)
	.align		4
.L_34:
        /*00c4*/ 	.word	index@(.nv.constant0.triton_poi_fused__native_batch_norm_legit_no_training_add_2)
        /*00c8*/ 	.short	0x0210
        /*00ca*/ 	.short	0x0040


	//----- nvinfo : EIATTR_SW_WAR
	.align		4
.L_35:
        /*00cc*/ 	.byte	0x04, 0x36
        /*00ce*/ 	.short	(.L_37 - .L_36)
.L_36:
        /*00d0*/ 	.word	0x00000008
.L_37:


//--------------------- .nv.callgraph             --------------------------
	.section	.nv.callgraph,"",@"SHT_CUDA_CALLGRAPH"
	.align	4
	.sectionentsize	8
	.align		4
        /*0000*/ 	.word	0x00000000
	.align		4
        /*0004*/ 	.word	0xffffffff
	.align		4
        /*0008*/ 	.word	0x00000000
	.align		4
        /*000c*/ 	.word	0xfffffffe
	.align		4
        /*0010*/ 	.word	0x00000000
	.align		4
        /*0014*/ 	.word	0xfffffffd
	.align		4
        /*0018*/ 	.word	0x00000000
	.align		4
        /*001c*/ 	.word	0xfffffffc


//--------------------- .nv.constant4             --------------------------
	.section	.nv.constant4,"a",@progbits
	.align	8
	.align		8
.nv.constant4:
        /*0000*/ 	.dword	_$_str
	.align		8
        /*0008*/ 	.dword	_$_str_$_2


//--------------------- .text.triton_poi_fused__native_batch_norm_legit_no_training_add_2 --------------------------
	.section	.text.triton_poi_fused__native_batch_norm_legit_no_training_add_2,"ax",@progbits
	.sectionflags	@"SHF_BARRIERS=1"
	.align	128
        .global         triton_poi_fused__native_batch_norm_legit_no_training_add_2
        .type           triton_poi_fused__native_batch_norm_legit_no_training_add_2,@function
        .size           triton_poi_fused__native_batch_norm_legit_no_training_add_2,(.L_x_1 - triton_poi_fused__native_batch_norm_legit_no_training_add_2)
        .other          triton_poi_fused__native_batch_norm_legit_no_training_add_2,@"STO_CUDA_ENTRY STV_DEFAULT"
triton_poi_fused__native_batch_norm_legit_no_training_add_2:
.text.triton_poi_fused__native_batch_norm_legit_no_training_add_2:
[----:B------:R-:W0:Y:S01]  /*0000*/  LDC R1, c[0x0][0x28] ;  /* 0x00000a00ff017b82 */ /* 0x000e220000000800 */
[----:B------:R-:W1:Y:S07]  /*0010*/  S2R R8, SR_CTAID.Y ;  /* 0x0000000000087919 */ /* 0x000e6e0000002600 */
[----:B------:R-:W2:Y:S01]  /*0020*/  LDC.64 R6, c[0x0][0x210] ;  /* 0x00008400ff067b82 */ /* 0x000ea20000000a00 */
[----:B------:R-:W-:Y:S01]  /*0030*/  CS2R R24, SRZ ;  /* 0x0000000000187805 */ /* 0x000fe2000001ff00 */
[----:B------:R-:W-:Y:S01]  /*0040*/  ULDC.64 UR6, c[0x0][0x208] ;  /* 0x0000820000067ab9 */ /* 0x000fe20000000a00 */
[----:B------:R-:W3:Y:S01]  /*0050*/  S2R R18, SR_TID.X ;  /* 0x0000000000127919 */ /* 0x000ee20000002100 */
[----:B------:R-:W-:Y:S01]  /*0060*/  HFMA2.MMA R2, -RZ, RZ, 0, 0 ;  /* 0x00000000ff027435 */ /* 0x000fe200000001ff */
[----:B------:R-:W4:Y:S01]  /*0070*/  S2R R0, SR_CTAID.X ;  /* 0x0000000000007919 */ /* 0x000f220000002500 */
[----:B-1----:R-:W-:-:S04]  /*0080*/  SHF.L.U32 R9, R8, 0xa, RZ ;  /* 0x0000000a08097819 */ /* 0x002fc800000006ff */
[----:B---3--:R-:W-:Y:S02]  /*0090*/  LOP3.LUT R3, R9, 0x7f, R18, 0xf8, !PT ;  /* 0x0000007f09037812 */ /* 0x008fe400078ef812 */
[----:B----4-:R-:W-:-:S03]  /*00a0*/  ISETP.GE.AND P2, PT, R0, 0x2d8, PT ;  /* 0x000002d80000780c */ /* 0x010fc60003f46270 */
[C---:B------:R-:W-:Y:S01]  /*00b0*/  IMAD R5, R3.reuse, 0x2d8, R0 ;  /* 0x000002d803057824 */ /* 0x040fe200078e0200 */
[----:B------:R-:W-:-:S03]  /*00c0*/  LOP3.LUT R15, R3, 0x300, RZ, 0xfc, !PT ;  /* 0x00000300030f7812 */ /* 0x000fc600078efcff */
[----:B--2---:R-:W-:-:S04]  /*00d0*/  IMAD.WIDE R4, R5, 0x4, R6 ;  /* 0x0000000405047825 */ /* 0x004fc800078e0206 */
[----:B------:R-:W-:Y:S01]  /*00e0*/  IMAD R15, R15, 0x2d8, R0 ;  /* 0x000002d80f0f7824 */ /* 0x000fe200078e0200 */
[C---:B------:R-:W-:Y:S01]  /*00f0*/  LOP3.LUT R17, R3.reuse, 0x100, RZ, 0xfc, !PT ;  /* 0x0000010003117812 */ /* 0x040fe200078efcff */
[----:B------:R1:W2:Y:S01]  /*0100*/  @!P2 LDG.E.EL R25, desc[UR6][R4.64] ;  /* 0x000000060419a981 */ /* 0x0002a2000c2e1900 */
[----:B------:R-:W-:-:S03]  /*0110*/  LOP3.LUT R11, R3, 0x80, RZ, 0xfc, !PT ;  /* 0x00000080030b7812 */ /* 0x000fc600078efcff */
[--C-:B------:R-:W-:Y:S01]  /*0120*/  IMAD R17, R17, 0x2d8, R0.reuse ;  /* 0x000002d811117824 */ /* 0x100fe200078e0200 */
[C---:B------:R-:W-:Y:S02]  /*0130*/  LOP3.LUT R13, R3.reuse, 0x180, RZ, 0xfc, !PT ;  /* 0x00000180030d7812 */ /* 0x040fe400078efcff */
[----:B------:R-:W-:Y:S02]  /*0140*/  CS2R R22, SRZ ;  /* 0x0000000000167805 */ /* 0x000fe4000001ff00 */
[----:B------:R-:W-:Y:S01]  /*0150*/  LOP3.LUT R19, R3, 0x200, RZ, 0xfc, !PT ;  /* 0x0000020003137812 */ /* 0x000fe200078efcff */
[--C-:B------:R-:W-:Y:S01]  /*0160*/  IMAD R11, R11, 0x2d8, R0.reuse ;  /* 0x000002d80b0b7824 */ /* 0x100fe200078e0200 */
[----:B------:R-:W-:Y:S01]  /*0170*/  LOP3.LUT R21, R3, 0x280, RZ, 0xfc, !PT ;  /* 0x0000028003157812 */ /* 0x000fe200078efcff */
[----:B------:R-:W-:Y:S01]  /*0180*/  IMAD R26, R13, 0x2d8, R0 ;  /* 0x000002d80d1a7824 */ /* 0x000fe200078e0200 */
[----:B------:R-:W-:Y:S01]  /*0190*/  MOV R20, RZ ;  /* 0x000000ff00147202 */ /* 0x000fe20000000f00 */
[----:B-1----:R-:W-:-:S02]  /*01a0*/  IMAD.WIDE R4, R15, 0x4, R6 ;  /* 0x000000040f047825 */ /* 0x002fc400078e0206 */
[----:B------:R-:W1:Y:S02]  /*01b0*/  LDC.64 R14, c[0x0][0x218] ;  /* 0x00008600ff0e7b82 */ /* 0x000e640000000a00 */
[--C-:B------:R-:W-:Y:S01]  /*01c0*/  IMAD.WIDE R12, R17, 0x4, R6.reuse ;  /* 0x00000004110c7825 */ /* 0x100fe200078e0206 */
[----:B------:R-:W-:Y:S01]  /*01d0*/  LOP3.LUT R27, R3, 0x380, RZ, 0xfc, !PT ;  /* 0x00000380031b7812 */ /* 0x000fe200078efcff */
[----:B------:R-:W3:Y:S02]  /*01e0*/  @!P2 LDG.E.EL R2, desc[UR6][R4.64] ;  /* 0x000000060402a981 */ /* 0x000ee4000c2e1900 */
[--C-:B------:R-:W-:Y:S02]  /*01f0*/  IMAD.WIDE R28, R11, 0x4, R6.reuse ;  /* 0x000000040b1c7825 */ /* 0x100fe400078e0206 */
[----:B------:R4:W5:Y:S02]  /*0200*/  @!P2 LDG.E.EL R23, desc[UR6][R12.64] ;  /* 0x000000060c17a981 */ /* 0x000964000c2e1900 */
[----:B------:R-:W-:-:S02]  /*0210*/  IMAD.WIDE R10, R26, 0x4, R6 ;  /* 0x000000041a0a7825 */ /* 0x000fc400078e0206 */
[----:B------:R-:W2:Y:S02]  /*0220*/  @!P2 LDG.E.EL R24, desc[UR6][R28.64] ;  /* 0x000000061c18a981 */ /* 0x000ea4000c2e1900 */
[--C-:B------:R-:W-:Y:S02]  /*0230*/  IMAD R16, R19, 0x2d8, R0.reuse ;  /* 0x000002d813107824 */ /* 0x100fe400078e0200 */
[--C-:B------:R-:W-:Y:S01]  /*0240*/  IMAD R19, R21, 0x2d8, R0.reuse ;  /* 0x000002d815137824 */ /* 0x100fe200078e0200 */
[----:B------:R4:W2:Y:S02]  /*0250*/  @!P2 LDG.E.EL R20, desc[UR6][R10.64] ;  /* 0x000000060a14a981 */ /* 0x0008a4000c2e1900 */
[----:B----4-:R-:W-:Y:S02]  /*0260*/  LOP3.LUT R12, R9, 0x7f, R18, 0xf8, !PT ;  /* 0x0000007f090c7812 */ /* 0x010fe400078ef812 */
[----:B------:R-:W-:Y:S01]  /*0270*/  CS2R R4, SRZ ;  /* 0x0000000000047805 */ /* 0x000fe2000001ff00 */
[--C-:B------:R-:W-:Y:S01]  /*0280*/  IMAD R13, R27, 0x2d8, R0.reuse ;  /* 0x000002d81b0d7824 */ /* 0x100fe200078e0200 */
[----:B------:R-:W-:Y:S01]  /*0290*/  HFMA2.MMA R21, -RZ, RZ, 0, 0 ;  /* 0x00000000ff157435 */ /* 0x000fe200000001ff */
[----:B------:R-:W-:-:S02]  /*02a0*/  IMAD R27, R12, 0x2d8, R0 ;  /* 0x000002d80c1b7824 */ /* 0x000fc400078e0200 */
[----:B0-----:R-:W-:-:S04]  /*02b0*/  IMAD.WIDE R10, R19, 0x4, R6 ;  /* 0x00000004130a7825 */ /* 0x001fc800078e0206 */
[--C-:B------:R-:W-:Y:S01]  /*02c0*/  IMAD.WIDE R28, R16, 0x4, R6.reuse ;  /* 0x00000004101c7825 */ /* 0x100fe200078e0206 */
[----:B------:R1:W4:Y:S03]  /*02d0*/  @!P2 LDG.E.EL R4, desc[UR6][R10.64] ;  /* 0x000000060a04a981 */ /* 0x000326000c2e1900 */
[----:B------:R-:W-:Y:S01]  /*02e0*/  IMAD.WIDE R6, R13, 0x4, R6 ;  /* 0x000000040d067825 */ /* 0x000fe200078e0206 */
[----:B------:R-:W-:Y:S01]  /*02f0*/  HFMA2.MMA R3, -RZ, RZ, 0, 0 ;  /* 0x00000000ff037435 */ /* 0x000fe200000001ff */
[----:B------:R-:W-:-:S03]  /*0300*/  MOV R9, RZ ;  /* 0x000000ff00097202 */ /* 0x000fc60000000f00 */
[----:B------:R0:W2:Y:S01]  /*0310*/  @!P2 LDG.E.EL R5, desc[UR6][R6.64] ;  /* 0x000000060605a981 */ /* 0x0000a2000c2e1900 */
[----:B-1----:R-:W-:-:S05]  /*0320*/  IMAD.WIDE R10, R27, 0x4, R14 ;  /* 0x000000041b0a7825 */ /* 0x002fca00078e020e */
[----:B------:R-:W2:Y:S04]  /*0330*/  @!P2 LDG.E.EL R3, desc[UR6][R28.64] ;  /* 0x000000061c03a981 */ /* 0x000ea8000c2e1900 */
[----:B------:R1:W2:Y:S01]  /*0340*/  @!P2 LDG.E.EL R21, desc[UR6][R10.64] ;  /* 0x000000060a15a981 */ /* 0x0002a2000c2e1900 */
[----:B0-----:R-:W-:-:S05]  /*0350*/  IMAD.WIDE R6, R17, 0x4, R14 ;  /* 0x0000000411067825 */ /* 0x001fca00078e020e */
[----:B------:R0:W2:Y:S01]  /*0360*/  @!P2 LDG.E.EL R9, desc[UR6][R6.64] ;  /* 0x000000060609a981 */ /* 0x0000a2000c2e1900 */
[----:B-1----:R-:W1:Y:S01]  /*0370*/  LDC.64 R10, c[0x0][0x228] ;  /* 0x00008a00ff0a7b82 */ /* 0x002e620000000a00 */
[--C-:B------:R-:W-:Y:S01]  /*0380*/  IMAD.WIDE R16, R16, 0x4, R14.reuse ;  /* 0x0000000410107825 */ /* 0x100fe200078e020e */
[----:B------:R-:W-:Y:S02]  /*0390*/  LOP3.LUT R29, R12, 0x80, RZ, 0xfc, !PT ;  /* 0x000000800c1d7812 */ /* 0x000fe400078efcff */
[----:B0-----:R-:W-:Y:S01]  /*03a0*/  CS2R R6, SRZ ;  /* 0x0000000000067805 */ /* 0x001fe2000001ff00 */
[----:B------:R-:W-:-:S05]  /*03b0*/  IMAD.WIDE R26, R26, 0x4, R14 ;  /* 0x000000041a1a7825 */ /* 0x000fca00078e020e */
[----:B------:R0:W2:Y:S01]  /*03c0*/  @!P2 LDG.E.EL R6, desc[UR6][R16.64] ;  /* 0x000000061006a981 */ /* 0x0000a2000c2e1900 */
[----:B------:R-:W-:-:S03]  /*03d0*/  IMAD R29, R29, 0x2d8, R0 ;  /* 0x000002d81d1d7824 */ /* 0x000fc600078e0200 */
[----:B------:R0:W2:Y:S02]  /*03e0*/  @!P2 LDG.E.EL R22, desc[UR6][R26.64] ;  /* 0x000000061a16a981 */ /* 0x0000a4000c2e1900 */
[----:B0-----:R-:W-:Y:S01]  /*03f0*/  IMAD.WIDE R16, R19, 0x4, R14 ;  /* 0x0000000413107825 */ /* 0x001fe200078e020e */
[----:B------:R-:W-:-:S04]  /*0400*/  HFMA2.MMA R26, -RZ, RZ, 0, 0 ;  /* 0x00000000ff1a7435 */ /* 0x000fc800000001ff */
[----:B------:R0:W2:Y:S01]  /*0410*/  @!P2 LDG.E.EL R7, desc[UR6][R16.64] ;  /* 0x000000061007a981 */ /* 0x0000a2000c2e1900 */
[----:B-1----:R-:W-:-:S05]  /*0420*/  IMAD.WIDE R10, R0, 0x4, R10 ;  /* 0x00000004000a7825 */ /* 0x002fca00078e020a */
[----:B------:R1:W2:Y:S01]  /*0430*/  @!P2 LDG.E.EL R26, desc[UR6][R10.64] ;  /* 0x000000060a1aa981 */ /* 0x0002a2000c2e1900 */
[----:B0-----:R-:W-:Y:S01]  /*0440*/  IMAD.WIDE R16, R29, 0x4, R14 ;  /* 0x000000041d107825 */ /* 0x001fe200078e020e */
[----:B------:R-:W-:Y:S02]  /*0450*/  LOP3.LUT R29, R12, 0x300, RZ, 0xfc, !PT ;  /* 0x000003000c1d7812 */ /* 0x000fe400078efcff */
[----:B------:R-:W-:-:S03]  /*0460*/  MOV R12, RZ ;  /* 0x000000ff000c7202 */ /* 0x000fc60000000f00 */
[----:B------:R-:W-:-:S04]  /*0470*/  IMAD R29, R29, 0x2d8, R0 ;  /* 0x000002d81d1d7824 */ /* 0x000fc800078e0200 */
[----:B-1----:R-:W-:-:S05]  /*0480*/  IMAD.WIDE R10, R29, 0x4, R14 ;  /* 0x000000041d0a7825 */ /* 0x002fca00078e020e */
[----:B------:R0:W3:Y:S02]  /*0490*/  @!P2 LDG.E.EL R12, desc[UR6][R10.64] ;  /* 0x000000060a0ca981 */ /* 0x0000e4000c2e1900 */
[----:B0-----:R-:W0:Y:S01]  /*04a0*/  LDC.64 R10, c[0x0][0x220] ;  /* 0x00008800ff0a7b82 */ /* 0x001e220000000a00 */
[----:B------:R-:W-:Y:S01]  /*04b0*/  IMAD.WIDE R14, R13, 0x4, R14 ;  /* 0x000000040d0e7825 */ /* 0x000fe200078e020e */
[----:B------:R-:W-:Y:S01]  /*04c0*/  HFMA2.MMA R13, -RZ, RZ, 0, 0 ;  /* 0x00000000ff0d7435 */ /* 0x000fe200000001ff */
[----:B------:R-:W-:-:S06]  /*04d0*/  MOV R19, RZ ;  /* 0x000000ff00137202 */ /* 0x000fcc0000000f00 */
[----:B------:R1:W3:Y:S04]  /*04e0*/  @!P2 LDG.E.EL R19, desc[UR6][R16.64] ;  /* 0x000000061013a981 */ /* 0x0002e8000c2e1900 */
[----:B------:R1:W3:Y:S02]  /*04f0*/  @!P2 LDG.E.EL R13, desc[UR6][R14.64] ;  /* 0x000000060e0da981 */ /* 0x0002e4000c2e1900 */
[----:B-1----:R-:W1:Y:S01]  /*0500*/  LDC.64 R16, c[0x0][0x230] ;  /* 0x00008c00ff107b82 */ /* 0x002e620000000a00 */
[----:B------:R-:W-:Y:S01]  /*0510*/  CS2R R14, SRZ ;  /* 0x00000000000e7805 */ /* 0x000fe2000001ff00 */
[----:B0-----:R-:W-:-:S05]  /*0520*/  IMAD.WIDE R10, R0, 0x4, R10 ;  /* 0x00000004000a7825 */ /* 0x001fca00078e020a */
[----:B------:R0:W3:Y:S02]  /*0530*/  @!P2 LDG.E.EL R14, desc[UR6][R10.64] ;  /* 0x000000060a0ea981 */ /* 0x0000e4000c2e1900 */
[----:B0-----:R-:W0:Y:S01]  /*0540*/  LDC.64 R10, c[0x0][0x238] ;  /* 0x00008e00ff0a7b82 */ /* 0x001e220000000a00 */
[----:B-1----:R-:W-:-:S05]  /*0550*/  IMAD.WIDE R16, R0, 0x4, R16 ;  /* 0x0000000400107825 */ /* 0x002fca00078e0210 */
[----:B------:R1:W4:Y:S02]  /*0560*/  @!P2 LDG.E.EL R15, desc[UR6][R16.64] ;  /* 0x00000006100fa981 */ /* 0x000324000c2e1900 */
[----:B-1----:R-:W-:Y:S01]  /*0570*/  MOV R16, RZ ;  /* 0x000000ff00107202 */ /* 0x002fe20000000f00 */
[----:B0-----:R-:W-:-:S05]  /*0580*/  IMAD.WIDE R10, R0, 0x4, R10 ;  /* 0x00000004000a7825 */ /* 0x001fca00078e020a */
[----:B------:R3:W4:Y:S01]  /*0590*/  @!P2 LDG.E.EL R16, desc[UR6][R10.64] ;  /* 0x000000060a10a981 */ /* 0x000722000c2e1900 */
[----:B------:R-:W-:Y:S01]  /*05a0*/  HFMA2.MMA R17, -RZ, RZ, 1.625, 0 ;  /* 0x3e800000ff117435 */ /* 0x000fe200000001ff */
[----:B------:R-:W0:Y:S01]  /*05b0*/  S2R R27, SR_TID.X ;  /* 0x00000000001b7919 */ /* 0x000e220000002100 */
[----:B------:R-:W1:Y:S01]  /*05c0*/  S2UR UR5, SR_CgaCtaId ;  /* 0x00000000000579c3 */ /* 0x000e620000008800 */
[----:B------:R-:W-:Y:S02]  /*05d0*/  UMOV UR4, 0x400 ;  /* 0x0000040000047882 */ /* 0x000fe40000000000 */
[----:B-1----:R-:W-:Y:S01]  /*05e0*/  UPRMT UR4, UR5, 0x654, UR4 ;  /* 0x0000065405047896 */ /* 0x002fe20008000004 */
[----:B--2---:R-:W-:-:S04]  /*05f0*/  FADD R26, R26, 9.9999997473787516356e-06 ;  /* 0x3727c5ac1a1a7421 */ /* 0x004fc80000000000 */
[----:B------:R-:W1:Y:S02]  /*0600*/  MUFU.SQRT R28, R26 ;  /* 0x0000001a001c7308 */ /* 0x000e640000002000 */
[C---:B-1----:R-:W-:Y:S02]  /*0610*/  FSETP.GT.AND P0, PT, R28.reuse, 8.50705917302346158658e+37, PT ;  /* 0x7e8000001c00780b */ /* 0x042fe40003f04000 */
[----:B------:R-:W-:-:S11]  /*0620*/  FSETP.GEU.AND P1, PT, R28, 1.175494350822287508e-38, PT ;  /* 0x008000001c00780b */ /* 0x000fd60003f2e000 */
[----:B------:R-:W-:-:S04]  /*0630*/  @P0 FMUL R28, R28, 0.25 ;  /* 0x3e8000001c1c0820 */ /* 0x000fc80000400000 */
[----:B------:R-:W-:-:S06]  /*0640*/  @!P1 FMUL R28, R28, 16777216 ;  /* 0x4b8000001c1c9820 */ /* 0x000fcc0000400000 */
[----:B------:R-:W1:Y:S01]  /*0650*/  MUFU.RCP R28, R28 ;  /* 0x0000001c001c7308 */ /* 0x000e620000001000 */
[----:B------:R-:W-:-:S05]  /*0660*/  FSEL R17, R17, 1, P0 ;  /* 0x3f80000011117808 */ /* 0x000fca0000000000 */
[----:B------:R-:W-:Y:S01]  /*0670*/  @!P1 FMUL R17, R17, 16777216 ;  /* 0x4b80000011119820 */ /* 0x000fe20000400000 */
[----:B---3--:R-:W-:-:S03]  /*0680*/  FADD R10, -R14, R21 ;  /* 0x000000150e0a7221 */ /* 0x008fc60000000100 */
[----:B-1----:R-:W-:Y:S01]  /*0690*/  FMUL R17, R28, R17 ;  /* 0x000000111c117220 */ /* 0x002fe20000400000 */
[C---:B------:R-:W-:Y:S01]  /*06a0*/  FADD R19, -R14.reuse, R19 ;  /* 0x000000130e137221 */ /* 0x040fe20000000100 */
[----:B------:R-:W-:Y:S02]  /*06b0*/  FADD R22, -R14, R22 ;  /* 0x000000160e167221 */ /* 0x000fe40000000100 */
[-C--:B------:R-:W-:Y:S01]  /*06c0*/  FMUL R11, R10, R17.reuse ;  /* 0x000000110a0b7220 */ /* 0x080fe20000400000 */
[----:B------:R-:W-:Y:S01]  /*06d0*/  FADD R10, -R14, R9 ;  /* 0x000000090e0a7221 */ /* 0x000fe20000000100 */
[----:B------:R-:W-:-:S03]  /*06e0*/  FMUL R19, R19, R17 ;  /* 0x0000001113137220 */ /* 0x000fc60000400000 */
[----:B------:R-:W-:Y:S01]  /*06f0*/  FMUL R9, R10, R17 ;  /* 0x000000110a097220 */ /* 0x000fe20000400000 */
[----:B------:R-:W-:-:S04]  /*0700*/  SHF.L.U32 R21, R18, 0x2, RZ ;  /* 0x0000000212157819 */ /* 0x000fc800000006ff */
[----:B------:R-:W-:Y:S01]  /*0710*/  LOP3.LUT R21, R21, 0x1fc, RZ, 0xc0, !PT ;  /* 0x000001fc15157812 */ /* 0x000fe200078ec0ff */
[--C-:B----4-:R-:W-:Y:S01]  /*0720*/  FFMA R26, R11, R15, R16.reuse ;  /* 0x0000000f0b1a7223 */ /* 0x110fe20000000010 */
[----:B------:R-:W-:Y:S01]  /*0730*/  FMUL R11, R22, R17 ;  /* 0x00000011160b7220 */ /* 0x000fe20000400000 */
[-CC-:B------:R-:W-:Y:S01]  /*0740*/  FFMA R10, R9, R15.reuse, R16.reuse ;  /* 0x0000000f090a7223 */ /* 0x180fe20000000010 */
[-CC-:B------:R-:W-:Y:S01]  /*0750*/  FFMA R19, R19, R15.reuse, R16.reuse ;  /* 0x0000000f13137223 */ /* 0x180fe20000000010 */
[----:B0-----:R-:W-:Y:S01]  /*0760*/  LOP3.LUT R9, R27, 0x7f, RZ, 0xc0, !PT ;  /* 0x0000007f1b097812 */ /* 0x001fe200078ec0ff */
[----:B------:R-:W-:Y:S01]  /*0770*/  FFMA R11, R11, R15, R16 ;  /* 0x0000000f0b0b7223 */ /* 0x000fe20000000010 */
[----:B-----5:R-:W-:Y:S01]  /*0780*/  FADD R27, R10, R23 ;  /* 0x000000170a1b7221 */ /* 0x020fe20000000000 */
[----:B------:R-:W-:Y:S01]  /*0790*/  FADD R26, R26, R25 ;  /* 0x000000191a1a7221 */ /* 0x000fe20000000000 */
[----:B------:R-:W-:Y:S01]  /*07a0*/  FADD R28, R19, R24 ;  /* 0x00000018131c7221 */ /* 0x000fe20000000000 */
[----:B------:R-:W-:Y:S01]  /*07b0*/  LEA R23, R9, UR4, 0x2 ;  /* 0x0000000409177c11 */ /* 0x000fe2000f8e10ff */
[----:B------:R-:W-:-:S04]  /*07c0*/  FADD R29, R11, R20 ;  /* 0x000000140b1d7221 */ /* 0x000fc80000000000 */
[----:B------:R0:W-:Y:S04]  /*07d0*/  STS [R23], R26 ;  /* 0x0000001a17007388 */ /* 0x0001e80000000800 */
[----:B------:R-:W-:Y:S04]  /*07e0*/  STS [R23+0x200], R28 ;  /* 0x0002001c17007388 */ /* 0x000fe80000000800 */
[----:B------:R1:W-:Y:S04]  /*07f0*/  STS [R23+0x400], R27 ;  /* 0x0004001b17007388 */ /* 0x0003e80000000800 */
[----:B------:R-:W-:Y:S01]  /*0800*/  STS [R23+0x600], R29 ;  /* 0x0006001d17007388 */ /* 0x000fe20000000800 */
[----:B------:R-:W-:-:S02]  /*0810*/  SHF.L.U32 R20, R8, 0xa, RZ ;  /* 0x0000000a08147819 */ /* 0x000fc400000006ff */
[----:B------:R-:W-:Y:S02]  /*0820*/  SHF.R.S32.HI R22, RZ, 0x15, R8 ;  /* 0x00000015ff167819 */ /* 0x000fe40000011408 */
[----:B------:R-:W-:Y:S02]  /*0830*/  LOP3.LUT R19, R21, R20, RZ, 0xfc, !PT ;  /* 0x0000001415137212 */ /* 0x000fe400078efcff */
[----:B------:R-:W-:-:S04]  /*0840*/  SGXT R22, R22, 0x1 ;  /* 0x000000011616781a */ /* 0x000fc80000000200 */
[----:B------:R-:W-:-:S04]  /*0850*/  LEA.HI R18, R22, R19, RZ, 0xc ;  /* 0x0000001316127211 */ /* 0x000fc800078f60ff */
[----:B------:R-:W-:Y:S02]  /*0860*/  LOP3.LUT R25, R18, 0xfffff000, RZ, 0xc0, !PT ;  /* 0xfffff00012197812 */ /* 0x000fe400078ec0ff */
[----:B------:R-:W-:Y:S01]  /*0870*/  LEA R24, R21, UR4, 0x2 ;  /* 0x0000000415187c11 */ /* 0x000fe2000f8e10ff */
[----:B------:R-:W-:Y:S01]  /*0880*/  BAR.SYNC.DEFER_BLOCKING 0x0 ;  /* 0x0000000000007b1d */ /* 0x000fe20000010000 */
[----:B------:R-:W-:Y:S02]  /*0890*/  IADD3 R19, R19, -R25, RZ ;  /* 0x8000001913137210 */ /* 0x000fe40007ffe0ff */
[----:B------:R-:W-:Y:S02]  /*08a0*/  SHF.R.S32.HI R25, RZ, 0xc, R18 ;  /* 0x0000000cff197819 */ /* 0x000fe40000011412 */
[----:B0-----:R-:W-:Y:S01]  /*08b0*/  LEA R26, R0, R19, 0xc ;  /* 0x00000013001a7211 */ /* 0x001fe200078e60ff */
[----:B------:R-:W-:Y:S02]  /*08c0*/  FADD R12, -R14, R12 ;  /* 0x0000000c0e0c7221 */ /* 0x000fe40000000100 */
[----:B------:R-:W0:Y:S02]  /*08d0*/  LDC.64 R18, c[0x0][0x240] ;  /* 0x00009000ff127b82 */ /* 0x000e240000000a00 */
[----:B------:R-:W-:-:S02]  /*08e0*/  IMAD R25, R25, 0x2d8000, R26 ;  /* 0x002d800019197824 */ /* 0x000fc400078e021a */
[C---:B------:R-:W-:Y:S01]  /*08f0*/  FADD R26, -R14.reuse, R6 ;  /* 0x000000060e1a7221 */ /* 0x040fe20000000100 */
[C---:B------:R-:W-:Y:S01]  /*0900*/  FADD R6, -R14.reuse, R7 ;  /* 0x000000070e067221 */ /* 0x040fe20000000100 */
[----:B------:R-:W-:Y:S01]  /*0910*/  FADD R14, -R14, R13 ;  /* 0x0000000d0e0e7221 */ /* 0x000fe20000000100 */
[----:B------:R-:W2:Y:S01]  /*0920*/  LDS.128 R8, [R24] ;  /* 0x0000000018087984 */ /* 0x000ea20000000c00 */
[-C--:B------:R-:W-:Y:S01]  /*0930*/  FMUL R7, R26, R17.reuse ;  /* 0x000000111a077220 */ /* 0x080fe20000400000 */
[-C--:B------:R-:W-:Y:S01]  /*0940*/  FMUL R13, R6, R17.reuse ;  /* 0x00000011060d7220 */ /* 0x080fe20000400000 */
[-C--:B-1----:R-:W-:Y:S01]  /*0950*/  FMUL R27, R12, R17.reuse ;  /* 0x000000110c1b7220 */ /* 0x082fe20000400000 */
[----:B------:R-:W-:Y:S01]  /*0960*/  FMUL R17, R14, R17 ;  /* 0x000000110e117220 */ /* 0x000fe20000400000 */
[-CC-:B------:R-:W-:Y:S01]  /*0970*/  FFMA R6, R7, R15.reuse, R16.reuse ;  /* 0x0000000f07067223 */ /* 0x180fe20000000010 */
[-CC-:B------:R-:W-:Y:S01]  /*0980*/  FFMA R13, R13, R15.reuse, R16.reuse ;  /* 0x0000000f0d0d7223 */ /* 0x180fe20000000010 */
[-CC-:B------:R-:W-:Y:S01]  /*0990*/  FFMA R27, R27, R15.reuse, R16.reuse ;  /* 0x0000000f1b1b7223 */ /* 0x180fe20000000010 */
[----:B------:R-:W-:Y:S01]  /*09a0*/  FFMA R16, R17, R15, R16 ;  /* 0x0000000f11107223 */ /* 0x000fe20000000010 */
[----:B------:R-:W-:Y:S01]  /*09b0*/  FADD R6, R6, R3 ;  /* 0x0000000306067221 */ /* 0x000fe20000000000 */
[----:B------:R-:W-:Y:S01]  /*09c0*/  BAR.SYNC.DEFER_BLOCKING 0x0 ;  /* 0x0000000000007b1d */ /* 0x000fe20000010000 */
[----:B------:R-:W-:Y:S01]  /*09d0*/  FADD R4, R13, R4 ;  /* 0x000000040d047221 */ /* 0x000fe20000000000 */
[----:B------:R-:W-:Y:S01]  /*09e0*/  FADD R12, R27, R2 ;  /* 0x000000021b0c7221 */ /* 0x000fe20000000000 */
[----:B------:R-:W-:Y:S01]  /*09f0*/  FADD R16, R16, R5 ;  /* 0x0000000510107221 */ /* 0x000fe20000000000 */
[----:B0-----:R-:W-:-:S02]  /*0a00*/  IMAD.WIDE R2, R25, 0x4, R18 ;  /* 0x0000000419027825 */ /* 0x001fc400078e0212 */
[----:B------:R0:W-:Y:S04]  /*0a10*/  STS [R23], R6 ;  /* 0x0000000617007388 */ /* 0x0001e80000000800 */
[----:B------:R0:W-:Y:S04]  /*0a20*/  STS [R23+0x200], R4 ;  /* 0x0002000417007388 */ /* 0x0001e80000000800 */
[----:B------:R0:W-:Y:S04]  /*0a30*/  STS [R23+0x400], R12 ;  /* 0x0004000c17007388 */ /* 0x0001e80000000800 */
[----:B------:R0:W-:Y:S01]  /*0a40*/  STS [R23+0x600], R16 ;  /* 0x0006001017007388 */ /* 0x0001e20000000800 */
[----:B------:R-:W-:Y:S06]  /*0a50*/  BAR.SYNC.DEFER_BLOCKING 0x0 ;  /* 0x0000000000007b1d */ /* 0x000fec0000010000 */
[----:B--2---:R0:W-:Y:S02]  /*0a60*/  @!P2 STG.E.128 desc[UR6][R2.64], R8 ;  /* 0x000000080200a986 */ /* 0x0041e4000c101d06 */
[----:B0-----:R-:W-:Y:S05]  /*0a70*/  @P2 EXIT ;  /* 0x000000000000294d */ /* 0x001fea0003800000 */
[----:B0-----:R-:W0:Y:S01]  /*0a80*/  LDS.128 R4, [R24] ;  /* 0x0000000018047984 */ /* 0x001e220000000c00 */
[----:B------:R-:W-:-:S04]  /*0a90*/  LOP3.LUT R21, R21, 0x200, R20, 0xfe, !PT ;  /* 0x0000020015157812 */ /* 0x000fc800078efe14 */
[----:B------:R-:W-:-:S04]  /*0aa0*/  LEA.HI R22, R22, R21, RZ, 0xc ;  /* 0x0000001516167211 */ /* 0x000fc800078f60ff */
[----:B------:R-:W-:Y:S02]  /*0ab0*/  LOP3.LUT R2, R22, 0xfffff000, RZ, 0xc0, !PT ;  /* 0xfffff00016027812 */ /* 0x000fe400078ec0ff */
[----:B------:R-:W-:Y:S02]  /*0ac0*/  SHF.R.S32.HI R22, RZ, 0xc, R22 ;  /* 0x0000000cff167819 */ /* 0x000fe40000011416 */
[----:B------:R-:W-:-:S04]  /*0ad0*/  IADD3 R21, R21, -R2, RZ ;  /* 0x8000000215157210 */ /* 0x000fc80007ffe0ff */
[----:B------:R-:W-:-:S05]  /*0ae0*/  LEA R21, R0, R21, 0xc ;  /* 0x0000001500157211 */ /* 0x000fca00078e60ff */
[----:B------:R-:W-:-:S04]  /*0af0*/  IMAD R21, R22, 0x2d8000, R21 ;  /* 0x002d800016157824 */ /* 0x000fc800078e0215 */
[----:B------:R-:W-:-:S05]  /*0b00*/  IMAD.WIDE R18, R21, 0x4, R18 ;  /* 0x0000000415127825 */ /* 0x000fca00078e0212 */
[----:B0-----:R-:W-:Y:S01]  /*0b10*/  STG.E.128 desc[UR6][R18.64], R4 ;  /* 0x0000000412007986 */ /* 0x001fe2000c101d06 */
[----:B------:R-:W-:Y:S05]  /*0b20*/  EXIT ;  /* 0x000000000000794d */ /* 0x000fea0003800000 */
.L_x_0:
[----:B------:R-:W-:-:S00]  /*0b30*/  BRA `(.L_x_0) ;  /* 0xfffffffc00fc7947 */ /* 0x000fc0000383ffff */
[----:B------:R-:W-:-:S00]  /*0b40*/  NOP ;  /* 0x0000000000007918 */ /* 0x000fc00000000000 */
        /* <DEDUP_REMOVED lines=11> */
.L_x_1:


//--------------------- .nv.global.init           --------------------------
	.section	.nv.global.init,"aw",@progbits
.nv.global.init:
	.type		_$_str,@object
	.size		_$_str,(_$_str_$_2 - _$_str)
_$_str:
        /*0000*/ 	.byte	0x5f, 0x5f, 0x43, 0x55, 0x44, 0x41, 0x5f, 0x46, 0x54, 0x5a, 0x00
	.type		_$_str_$_2,@object
	.size		_$_str_$_2,(.L_1 - _$_str_$_2)
_$_str_$_2:
        /*000b*/ 	.byte	0x5f, 0x5f, 0x43, 0x55, 0x44, 0x41, 0x5f, 0x50, 0x52, 0x45, 0x43, 0x5f, 0x53, 0x51, 0x52, 0x54
        /*001b*/ 	.byte	0x00
.L_1:


//--------------------- .nv.shared.triton_poi_fused__native_batch_norm_legit_no_training_add_2 --------------------------
	.section	.nv.shared.triton_poi_fused__native_batch_norm_legit_no_training_add_2,"aw",@nobits
	.sectionflags	@""
	.align	16
	.zero		1024


//--------------------- .nv.constant0.triton_poi_fused__native_batch_norm_legit_no_training_add_2 --------------------------
	.section	.nv.constant0.triton_poi_fused__native_batch_norm_legit_no_training_add_2,"a",@progbits
	.sectionflags	@""
	.align	4
.nv.constant0.triton_poi_fused__native_batch_norm_legit_no_training_add_2:
	.zero		592
